//
// Generated by NVIDIA NVVM Compiler
//
// Compiler Build ID: CL-36424714
// Cuda compilation tools, release 13.0, V13.0.88
// Based on NVVM 20.0.0
//

.version 9.0
.target sm_100
.address_size 64

	// .globl	_Z3muliPiS_

.visible .entry _Z3muliPiS_(
	.param .u32 _Z3muliPiS__param_0,
	.param .u64 .ptr .align 1 _Z3muliPiS__param_1,
	.param .u64 .ptr .align 1 _Z3muliPiS__param_2
)
{
	.reg .pred 	%p<2>;
	.reg .b32 	%r<9>;
	.reg .b64 	%rd<8>;

	ld.param.u32 	%r2, [_Z3muliPiS__param_0];
	ld.param.u64 	%rd1, [_Z3muliPiS__param_1];
	ld.param.u64 	%rd2, [_Z3muliPiS__param_2];
	mov.u32 	%r3, %ctaid.x;
	mov.u32 	%r4, %ntid.x;
	mov.u32 	%r5, %tid.x;
	mad.lo.s32 	%r1, %r3, %r4, %r5;
	setp.ge.s32 	%p1, %r1, %r2;
	@%p1 bra 	$L__BB0_2;
	cvta.to.global.u64 	%rd3, %rd1;
	cvta.to.global.u64 	%rd4, %rd2;
	mul.wide.s32 	%rd5, %r1, 4;
	add.s64 	%rd6, %rd3, %rd5;
	ld.global.u32 	%r6, [%rd6];
	add.s64 	%rd7, %rd4, %rd5;
	ld.global.u32 	%r7, [%rd7];
	mul.lo.s32 	%r8, %r7, %r6;
	st.global.u32 	[%rd7], %r8;
$L__BB0_2:
	ret;

}


// ===== COMPILED SASS (sm_100) =====

	.target	sm_100

	.elftype	@"ET_EXEC"


//--------------------- .note.nv.tkinfo           --------------------------
	.section	.note.nv.tkinfo,"",@"SHT_NOTE"
	.sectionflags	@"SHF_NOTE_NV_TKINFO"
	.tkinfo
        /*0018*/ 	.word	0x00000002
        /*0030*/ 	.string	""
        /*0030*/ 	.string	"ptxas"
        /*0030*/ 	.string	"Cuda compilation tools, release 13.0, V13.0.88"
        /*0030*/ 	.string	"Build cuda_13.0.r13.0/compiler.36424714_0"
        /*0030*/ 	.string	"-arch sm_100 -m 64 "



//--------------------- .note.nv.cuinfo           --------------------------
	.section	.note.nv.cuinfo,"",@"SHT_NOTE"
	.sectionflags	@"SHF_NOTE_NV_CUINFO"
        /*0018*/ 	.short	0x0002
        /*001a*/ 	.short	0x0064
        /*001c*/ 	.short	0x0082
	.zero		2


//--------------------- .nv.info                  --------------------------
	.section	.nv.info,"",@"SHT_CUDA_INFO"
	.align	4


	//----- nvinfo : EIATTR_REGCOUNT
	.align		4
        /*0000*/ 	.byte	0x04, 0x2f
        /*0002*/ 	.short	(.L_1 - .L_0)
	.align		4
.L_0:
        /*0004*/ 	.word	index@(_Z3muliPiS_)
        /*0008*/ 	.word	0x0000000a


	//----- nvinfo : EIATTR_FRAME_SIZE
	.align		4
.L_1:
        /*000c*/ 	.byte	0x04, 0x11
        /*000e*/ 	.short	(.L_3 - .L_2)
	.align		4
.L_2:
        /*0010*/ 	.word	index@(_Z3muliPiS_)
        /*0014*/ 	.word	0x00000000


	//----- nvinfo : EIATTR_MIN_STACK_SIZE
	.align		4
.L_3:
        /*0018*/ 	.byte	0x04, 0x12
        /*001a*/ 	.short	(.L_5 - .L_4)
	.align		4
.L_4:
        /*001c*/ 	.word	index@(_Z3muliPiS_)
        /*0020*/ 	.word	0x00000000
.L_5:


//--------------------- .nv.compat                --------------------------
	.section	.nv.compat,"",@"SHT_CUDA_COMPAT_INFO"
	.align	4
        /*0000*/ 	.byte	0x02, 0x09, 0x00, 0x00, 0x02, 0x02, 0x01, 0x00, 0x02, 0x05, 0x05, 0x00, 0x03, 0x07, 0x01, 0x01
        /*0010*/ 	.byte	0x02, 0x03, 0x00, 0x00, 0x02, 0x06, 0x01, 0x00, 0x04, 0x0b, 0x08, 0x00, 0x09, 0x00, 0x00, 0x00
        /*0020*/ 	.byte	0x00, 0x00, 0x00, 0x00


//--------------------- .nv.info._Z3muliPiS_      --------------------------
	.section	.nv.info._Z3muliPiS_,"",@"SHT_CUDA_INFO"
	.sectionflags	@""
	.align	4


	//----- nvinfo : EIATTR_CUDA_API_VERSION
	.align		4
        /*0000*/ 	.byte	0x04, 0x37
        /*0002*/ 	.short	(.L_7 - .L_6)
.L_6:
        /*0004*/ 	.word	0x00000082


	//----- nvinfo : EIATTR_KPARAM_INFO
	.align		4
.L_7:
        /*0008*/ 	.byte	0x04, 0x17
        /*000a*/ 	.short	(.L_9 - .L_8)
.L_8:
        /*000c*/ 	.word	0x00000000
        /*0010*/ 	.short	0x0002
        /*0012*/ 	.short	0x0010
        /*0014*/ 	.byte	0x00, 0xf5, 0x21, 0x00


	//----- nvinfo : EIATTR_KPARAM_INFO
	.align		4
.L_9:
        /*0018*/ 	.byte	0x04, 0x17
        /*001a*/ 	.short	(.L_11 - .L_10)
.L_10:
        /*001c*/ 	.word	0x00000000
        /*0020*/ 	.short	0x0001
        /*0022*/ 	.short	0x0008
        /*0024*/ 	.byte	0x00, 0xf5, 0x21, 0x00


	//----- nvinfo : EIATTR_KPARAM_INFO
	.align		4
.L_11:
        /*0028*/ 	.byte	0x04, 0x17
        /*002a*/ 	.short	(.L_13 - .L_12)
.L_12:
        /*002c*/ 	.word	0x00000000
        /*0030*/ 	.short	0x0000
        /*0032*/ 	.short	0x0000
        /*0034*/ 	.byte	0x00, 0xf0, 0x11, 0x00


	//----- nvinfo : EIATTR_SPARSE_MMA_MASK
	.align		4
.L_13:
        /*0038*/ 	.byte	0x03, 0x50
        /*003a*/ 	.short	0x0000


	//----- nvinfo : EIATTR_MAXREG_COUNT
	.align		4
        /*003c*/ 	.byte	0x03, 0x1b
        /*003e*/ 	.short	0x00ff


	//----- nvinfo : EIATTR_MERCURY_ISA_VERSION
	.align		4
        /*0040*/ 	.byte	0x03, 0x5f
        /*0042*/ 	.short	0x0101


	//----- nvinfo : EIATTR_VRC_CTA_INIT_COUNT
	.align		4
        /*0044*/ 	.byte	0x02, 0x4a
	.zero		1
	.zero		1


	//----- nvinfo : EIATTR_EXIT_INSTR_OFFSETS
	.align		4
        /*0048*/ 	.byte	0x04, 0x1c
        /*004a*/ 	.short	(.L_15 - .L_14)


	//   ....[0]....
.L_14:
        /*004c*/ 	.word	0x00000070


	//   ....[1]....
        /*0050*/ 	.word	0x00000110


	//----- nvinfo : EIATTR_CBANK_PARAM_SIZE
	.align		4
.L_15:
        /*0054*/ 	.byte	0x03, 0x19
        /*0056*/ 	.short	0x0018


	//----- nvinfo : EIATTR_PARAM_CBANK
	.align		4
        /*0058*/ 	.byte	0x04, 0x0a
        /*005a*/ 	.short	(.L_17 - .L_16)
	.align		4
.L_16:
        /*005c*/ 	.word	index@(.nv.constant0._Z3muliPiS_)
        /*0060*/ 	.short	0x0380
        /*0062*/ 	.short	0x0018


	//----- nvinfo : EIATTR_SW_WAR
	.align		4
.L_17:
        /*0064*/ 	.byte	0x04, 0x36
        /*0066*/ 	.short	(.L_19 - .L_18)
.L_18:
        /*0068*/ 	.word	0x00000008
.L_19:


//--------------------- .nv.callgraph             --------------------------
	.section	.nv.callgraph,"",@"SHT_CUDA_CALLGRAPH"
	.align	4
	.sectionentsize	8
	.align		4
        /*0000*/ 	.word	0x00000000
	.align		4
        /*0004*/ 	.word	0xffffffff
	.align		4
        /*0008*/ 	.word	0x00000000
	.align		4
        /*000c*/ 	.word	0xfffffffe
	.align		4
        /*0010*/ 	.word	0x00000000
	.align		4
        /*0014*/ 	.word	0xfffffffd
	.align		4
        /*0018*/ 	.word	0x00000000
	.align		4
        /*001c*/ 	.word	0xfffffffc


//--------------------- .text._Z3muliPiS_         --------------------------
	.section	.text._Z3muliPiS_,"ax",@progbits
	.align	128
        .global         _Z3muliPiS_
        .type           _Z3muliPiS_,@function
        .size           _Z3muliPiS_,(.L_x_1 - _Z3muliPiS_)
        .other          _Z3muliPiS_,@"STO_CUDA_ENTRY STV_DEFAULT"
_Z3muliPiS_:
.text._Z3muliPiS_:
[----:B------:R-:W-:Y:S01]  /*0000*/  LDC R1, c[0x0][0x37c] ;  /* 0x0000df00ff017b82 */ /* 0x000fe20000000800 */
[----:B------:R-:W0:Y:S07]  /*0010*/  S2R R0, SR_TID.X ;  /* 0x0000000000007919 */ /* 0x000e2e0000002100 */
[----:B------:R-:W0:Y:S01]  /*0020*/  S2UR UR4, SR_CTAID.X ;  /* 0x00000000000479c3 */ /* 0x000e220000002500 */
[----:B------:R-:W1:Y:S07]  /*0030*/  LDCU UR5, c[0x0][0x380] ;  /* 0x00007000ff0577ac */ /* 0x000e6e0008000800 */
[----:B------:R-:W0:Y:S02]  /*0040*/  LDC R7, c[0x0][0x360] ;  /* 0x0000d800ff077b82 */ /* 0x000e240000000800 */
[----:B0-----:R-:W-:-:S05]  /*0050*/  IMAD R7, R7, UR4, R0 ;  /* 0x0000000407077c24 */ /* 0x001fca000f8e0200 */
[----:B-1----:R-:W-:-:S13]  /*0060*/  ISETP.GE.AND P0, PT, R7, UR5, PT ;  /* 0x0000000507007c0c */ /* 0x002fda000bf06270 */
[----:B------:R-:W-:Y:S05]  /*0070*/  @P0 EXIT ;  /* 0x000000000000094d */ /* 0x000fea0003800000 */
[----:B------:R-:W0:Y:S01]  /*0080*/  LDC.64 R2, c[0x0][0x388] ;  /* 0x0000e200ff027b82 */ /* 0x000e220000000a00 */
[----:B------:R-:W1:Y:S07]  /*0090*/  LDCU.64 UR4, c[0x0][0x358] ;  /* 0x00006b00ff0477ac */ /* 0x000e6e0008000a00 */
[----:B------:R-:W2:Y:S01]  /*00a0*/  LDC.64 R4, c[0x0][0x390] ;  /* 0x0000e400ff047b82 */ /* 0x000ea20000000a00 */
[----:B0-----:R-:W-:-:S06]  /*00b0*/  IMAD.WIDE R2, R7, 0x4, R2 ;  /* 0x0000000407027825 */ /* 0x001fcc00078e0202 */
[----:B-1----:R-:W3:Y:S01]  /*00c0*/  LDG.E R2, desc[UR4][R2.64] ;  /* 0x0000000402027981 */ /* 0x002ee2000c1e1900 */
[----:B--2---:R-:W-:-:S05]  /*00d0*/  IMAD.WIDE R4, R7, 0x4, R4 ;  /* 0x0000000407047825 */ /* 0x004fca00078e0204 */
[----:B------:R-:W3:Y:S02]  /*00e0*/  LDG.E R7, desc[UR4][R4.64] ;  /* 0x0000000404077981 */ /* 0x000ee4000c1e1900 */
[----:B---3--:R-:W-:-:S05]  /*00f0*/  IMAD R7, R2, R7, RZ ;  /* 0x0000000702077224 */ /* 0x008fca00078e02ff */
[----:B------:R-:W-:Y:S01]  /*0100*/  STG.E desc[UR4][R4.64], R7 ;  /* 0x0000000704007986 */ /* 0x000fe2000c101904 */
[----:B------:R-:W-:Y:S05]  /*0110*/  EXIT ;  /* 0x000000000000794d */ /* 0x000fea0003800000 */
.L_x_0:
[----:B------:R-:W-:-:S00]  /*0120*/  BRA `(.L_x_0) ;  /* 0xfffffffc00fc7947 */ /* 0x000fc0000383ffff */
[----:B------:R-:W-:-:S00]  /*0130*/  NOP ;  /* 0x0000000000007918 */ /* 0x000fc00000000000 */
        /* <DEDUP_REMOVED lines=12> */
.L_x_1:


//--------------------- .nv.shared.reserved.0     --------------------------
	.section	.nv.shared.reserved.0,"aw",@nobits
	.weak		__nv_reservedSMEM_offset_0_alias
	.size		__nv_reservedSMEM_offset_0_alias, 0, 64
	.other		__nv_reservedSMEM_offset_0_alias,@"STO_CUDA_RESERVED_SHARED STV_DEFAULT"
__nv_reservedSMEM_offset_0_alias:
	.zero		0
	.zero		64


//--------------------- .nv.constant0._Z3muliPiS_ --------------------------
	.section	.nv.constant0._Z3muliPiS_,"a",@progbits
	.sectionflags	@""
	.align	4
.nv.constant0._Z3muliPiS_:
	.zero		920


//--------------------- SYMBOLS --------------------------

	.type		.nv.reservedSmem.offset0,@object
	.size		.nv.reservedSmem.offset0,0x4
